//
// Generated by NVIDIA NVVM Compiler
//
// Compiler Build ID: CL-36424714
// Cuda compilation tools, release 13.0, V13.0.88
// Based on NVVM 20.0.0
//

.version 9.0
.target sm_100
.address_size 64

	// .globl	_Z12helloFromGPUv
.extern .func  (.param .b32 func_retval0) vprintf
(
	.param .b64 vprintf_param_0,
	.param .b64 vprintf_param_1
)
;
.global .align 1 .b8 $str[39] = {72, 101, 108, 108, 111, 32, 87, 111, 114, 108, 100, 32, 102, 114, 111, 109, 32, 98, 108, 111, 99, 107, 32, 37, 100, 44, 32, 116, 104, 114, 101, 97, 100, 32, 37, 100, 33, 10};

.visible .entry _Z12helloFromGPUv()
{
	.local .align 8 .b8 	__local_depot0[8];
	.reg .b64 	%SP;
	.reg .b64 	%SPL;
	.reg .b32 	%r<5>;
	.reg .b64 	%rd<5>;

	mov.u64 	%SPL, __local_depot0;
	cvta.local.u64 	%SP, %SPL;
	add.u64 	%rd1, %SP, 0;
	add.u64 	%rd2, %SPL, 0;
	mov.u32 	%r1, %ctaid.x;
	mov.u32 	%r2, %tid.x;
	st.local.v2.u32 	[%rd2], {%r1, %r2};
	mov.u64 	%rd3, $str;
	cvta.global.u64 	%rd4, %rd3;
	{ // callseq 0, 0
	.param .b64 param0;
	st.param.b64 	[param0], %rd4;
	.param .b64 param1;
	st.param.b64 	[param1], %rd1;
	.param .b32 retval0;
	call.uni (retval0), 
	vprintf, 
	(
	param0, 
	param1
	);
	ld.param.b32 	%r3, [retval0];
	} // callseq 0
	ret;

}


// ===== COMPILED SASS (sm_100) =====

	.target	sm_100

	.elftype	@"ET_EXEC"


//--------------------- .note.nv.tkinfo           --------------------------
	.section	.note.nv.tkinfo,"",@"SHT_NOTE"
	.sectionflags	@"SHF_NOTE_NV_TKINFO"
	.tkinfo
        /*0018*/ 	.word	0x00000002
        /*0030*/ 	.string	""
        /*0030*/ 	.string	"ptxas"
        /*0030*/ 	.string	"Cuda compilation tools, release 13.0, V13.0.88"
        /*0030*/ 	.string	"Build cuda_13.0.r13.0/compiler.36424714_0"
        /*0030*/ 	.string	"-arch sm_100 -m 64 "



//--------------------- .note.nv.cuinfo           --------------------------
	.section	.note.nv.cuinfo,"",@"SHT_NOTE"
	.sectionflags	@"SHF_NOTE_NV_CUINFO"
        /*0018*/ 	.short	0x0002
        /*001a*/ 	.short	0x0064
        /*001c*/ 	.short	0x0082
	.zero		2


//--------------------- .nv.info                  --------------------------
	.section	.nv.info,"",@"SHT_CUDA_INFO"
	.align	4


	//----- nvinfo : EIATTR_REGCOUNT
	.align		4
        /*0000*/ 	.byte	0x04, 0x2f
        /*0002*/ 	.short	(.L_2 - .L_1)
	.align		4
.L_1:
        /*0004*/ 	.word	index@(_Z12helloFromGPUv)
        /*0008*/ 	.word	0x00000018


	//----- nvinfo : EIATTR_FRAME_SIZE
	.align		4
.L_2:
        /*000c*/ 	.byte	0x04, 0x11
        /*000e*/ 	.short	(.L_4 - .L_3)
	.align		4
.L_3:
        /*0010*/ 	.word	index@(_Z12helloFromGPUv)
        /*0014*/ 	.word	0x00000008


	//----- nvinfo : EIATTR_MIN_STACK_SIZE
	.align		4
.L_4:
        /*0018*/ 	.byte	0x04, 0x12
        /*001a*/ 	.short	(.L_6 - .L_5)
	.align		4
.L_5:
        /*001c*/ 	.word	index@(_Z12helloFromGPUv)
        /*0020*/ 	.word	0x00000008
.L_6:


//--------------------- .nv.compat                --------------------------
	.section	.nv.compat,"",@"SHT_CUDA_COMPAT_INFO"
	.align	4
        /*0000*/ 	.byte	0x02, 0x09, 0x00, 0x00, 0x02, 0x02, 0x01, 0x00, 0x02, 0x05, 0x05, 0x00, 0x03, 0x07, 0x01, 0x01
        /*0010*/ 	.byte	0x02, 0x03, 0x00, 0x00, 0x02, 0x06, 0x01, 0x00, 0x04, 0x0b, 0x08, 0x00, 0x09, 0x00, 0x00, 0x00
        /*0020*/ 	.byte	0x00, 0x00, 0x00, 0x00


//--------------------- .nv.info._Z12helloFromGPUv --------------------------
	.section	.nv.info._Z12helloFromGPUv,"",@"SHT_CUDA_INFO"
	.sectionflags	@""
	.align	4


	//----- nvinfo : EIATTR_CUDA_API_VERSION
	.align		4
        /*0000*/ 	.byte	0x04, 0x37
        /*0002*/ 	.short	(.L_8 - .L_7)
.L_7:
        /*0004*/ 	.word	0x00000082


	//----- nvinfo : EIATTR_SPARSE_MMA_MASK
	.align		4
.L_8:
        /*0008*/ 	.byte	0x03, 0x50
        /*000a*/ 	.short	0x0000


	//----- nvinfo : EIATTR_MAXREG_COUNT
	.align		4
        /*000c*/ 	.byte	0x03, 0x1b
        /*000e*/ 	.short	0x00ff


	//----- nvinfo : EIATTR_EXTERNS
	.align		4
        /*0010*/ 	.byte	0x04, 0x0f
        /*0012*/ 	.short	(.L_10 - .L_9)


	//   ....[0]....
	.align		4
.L_9:
        /*0014*/ 	.word	index@(vprintf)


	//----- nvinfo : EIATTR_MERCURY_ISA_VERSION
	.align		4
.L_10:
        /*0018*/ 	.byte	0x03, 0x5f
        /*001a*/ 	.short	0x0101


	//----- nvinfo : EIATTR_VRC_CTA_INIT_COUNT
	.align		4
        /*001c*/ 	.byte	0x02, 0x4a
	.zero		1
	.zero		1


	//----- nvinfo : EIATTR_SYSCALL_OFFSETS
	.align		4
        /*0020*/ 	.byte	0x04, 0x46
        /*0022*/ 	.short	(.L_12 - .L_11)


	//   ....[0]....
.L_11:
        /*0024*/ 	.word	0x000000f0


	//----- nvinfo : EIATTR_EXIT_INSTR_OFFSETS
	.align		4
.L_12:
        /*0028*/ 	.byte	0x04, 0x1c
        /*002a*/ 	.short	(.L_14 - .L_13)


	//   ....[0]....
.L_13:
        /*002c*/ 	.word	0x00000100


	//----- nvinfo : EIATTR_SW_WAR
	.align		4
.L_14:
        /*0030*/ 	.byte	0x04, 0x36
        /*0032*/ 	.short	(.L_16 - .L_15)
.L_15:
        /*0034*/ 	.word	0x00000008
.L_16:


//--------------------- .nv.callgraph             --------------------------
	.section	.nv.callgraph,"",@"SHT_CUDA_CALLGRAPH"
	.align	4
	.sectionentsize	8
	.align		4
        /*0000*/ 	.word	0x00000000
	.align		4
        /*0004*/ 	.word	0xffffffff
	.align		4
        /*0008*/ 	.word	index@(_Z12helloFromGPUv)
	.align		4
        /*000c*/ 	.word	index@(vprintf)
	.align		4
        /*0010*/ 	.word	0x00000000
	.align		4
        /*0014*/ 	.word	0xfffffffe
	.align		4
        /*0018*/ 	.word	0x00000000
	.align		4
        /*001c*/ 	.word	0xfffffffd
	.align		4
        /*0020*/ 	.word	0x00000000
	.align		4
        /*0024*/ 	.word	0xfffffffc


//--------------------- .nv.constant4             --------------------------
	.section	.nv.constant4,"a",@progbits
	.align	8
	.align		8
.nv.constant4:
        /*0000*/ 	.dword	vprintf
	.align		8
        /*0008*/ 	.dword	$str


//--------------------- .text._Z12helloFromGPUv   --------------------------
	.section	.text._Z12helloFromGPUv,"ax",@progbits
	.align	128
        .global         _Z12helloFromGPUv
        .type           _Z12helloFromGPUv,@function
        .size           _Z12helloFromGPUv,(.L_x_2 - _Z12helloFromGPUv)
        .other          _Z12helloFromGPUv,@"STO_CUDA_ENTRY STV_DEFAULT"
_Z12helloFromGPUv:
.text._Z12helloFromGPUv:
[----:B------:R-:W0:Y:S01]  /*0000*/  LDC R1, c[0x0][0x37c] ;  /* 0x0000df00ff017b82 */ /* 0x000e220000000800 */
[----:B------:R-:W1:Y:S01]  /*0010*/  S2R R8, SR_CTAID.X ;  /* 0x0000000000087919 */ /* 0x000e620000002500 */
[----:B0-----:R-:W-:Y:S01]  /*0020*/  VIADD R1, R1, 0xfffffff8 ;  /* 0xfffffff801017836 */ /* 0x001fe20000000000 */
[----:B------:R-:W-:Y:S01]  /*0030*/  MOV R0, 0x0 ;  /* 0x0000000000007802 */ /* 0x000fe20000000f00 */
[----:B------:R-:W0:Y:S01]  /*0040*/  LDCU UR4, c[0x0][0x2f8] ;  /* 0x00005f00ff0477ac */ /* 0x000e220008000800 */
[----:B------:R-:W1:Y:S03]  /*0050*/  S2R R9, SR_TID.X ;  /* 0x0000000000097919 */ /* 0x000e660000002100 */
[----:B------:R2:W3:Y:S01]  /*0060*/  LDC.64 R2, c[0x4][R0] ;  /* 0x0100000000027b82 */ /* 0x0004e20000000a00 */
[----:B------:R-:W4:Y:S01]  /*0070*/  LDCU.64 UR6, c[0x4][0x8] ;  /* 0x01000100ff0677ac */ /* 0x000f220008000a00 */
[----:B------:R-:W5:Y:S01]  /*0080*/  LDCU UR5, c[0x0][0x2fc] ;  /* 0x00005f80ff0577ac */ /* 0x000f620008000800 */
[----:B0-----:R-:W-:Y:S01]  /*0090*/  IADD3 R6, P0, PT, R1, UR4, RZ ;  /* 0x0000000401067c10 */ /* 0x001fe2000ff1e0ff */
[----:B----4-:R-:W-:Y:S01]  /*00a0*/  IMAD.U32 R4, RZ, RZ, UR6 ;  /* 0x00000006ff047e24 */ /* 0x010fe2000f8e00ff */
[----:B------:R-:W-:-:S03]  /*00b0*/  MOV R5, UR7 ;  /* 0x0000000700057c02 */ /* 0x000fc60008000f00 */
[----:B-----5:R-:W-:Y:S01]  /*00c0*/  IMAD.X R7, RZ, RZ, UR5, P0 ;  /* 0x00000005ff077e24 */ /* 0x020fe200080e06ff */
[----:B-1----:R2:W-:Y:S07]  /*00d0*/  STL.64 [R1], R8 ;  /* 0x0000000801007387 */ /* 0x0025ee0000100a00 */
[----:B------:R-:W-:-:S07]  /*00e0*/  LEPC R20, `(.L_x_0) ;  /* 0x000000001014794e */ /* 0x000fce0000000000 */
[----:B--23--:R-:W-:Y:S05]  /*00f0*/  CALL.ABS.NOINC R2 ;  /* 0x0000000002007343 */ /* 0x00cfea0003c00000 */
.L_x_0:
[----:B------:R-:W-:Y:S05]  /*0100*/  EXIT ;  /* 0x000000000000794d */ /* 0x000fea0003800000 */
.L_x_1:
[----:B------:R-:W-:-:S00]  /*0110*/  BRA `(.L_x_1) ;  /* 0xfffffffc00fc7947 */ /* 0x000fc0000383ffff */
[----:B------:R-:W-:-:S00]  /*0120*/  NOP ;  /* 0x0000000000007918 */ /* 0x000fc00000000000 */
        /* <DEDUP_REMOVED lines=13> */
.L_x_2:


//--------------------- .nv.global.init           --------------------------
	.section	.nv.global.init,"aw",@progbits
.nv.global.init:
	.type		$str,@object
	.size		$str,(.L_0 - $str)
$str:
        /*0000*/ 	.byte	0x48, 0x65, 0x6c, 0x6c, 0x6f, 0x20, 0x57, 0x6f, 0x72, 0x6c, 0x64, 0x20, 0x66, 0x72, 0x6f, 0x6d
        /*0010*/ 	.byte	0x20, 0x62, 0x6c, 0x6f, 0x63, 0x6b, 0x20, 0x25, 0x64, 0x2c, 0x20, 0x74, 0x68, 0x72, 0x65, 0x61
        /*0020*/ 	.byte	0x64, 0x20, 0x25, 0x64, 0x21, 0x0a, 0x00
.L_0:


//--------------------- .nv.shared.reserved.0     --------------------------
	.section	.nv.shared.reserved.0,"aw",@nobits
	.weak		__nv_reservedSMEM_offset_0_alias
	.size		__nv_reservedSMEM_offset_0_alias, 0, 64
	.other		__nv_reservedSMEM_offset_0_alias,@"STO_CUDA_RESERVED_SHARED STV_DEFAULT"
__nv_reservedSMEM_offset_0_alias:
	.zero		0
	.zero		64


//--------------------- .nv.constant0._Z12helloFromGPUv --------------------------
	.section	.nv.constant0._Z12helloFromGPUv,"a",@progbits
	.sectionflags	@""
	.align	4
.nv.constant0._Z12helloFromGPUv:
	.zero		896


//--------------------- SYMBOLS --------------------------

	.type		.nv.reservedSmem.offset0,@object
	.size		.nv.reservedSmem.offset0,0x4
	.type		vprintf,@function
